//
// Generated by NVIDIA NVVM Compiler
//
// Compiler Build ID: CL-36424714
// Cuda compilation tools, release 13.0, V13.0.88
// Based on NVVM 20.0.0
//

.version 9.0
.target sm_100
.address_size 64

	// .globl	_Z6Conv1DPfS_S_ii
// _ZZ6Conv1DPfS_S_iiE2Ns has been demoted

.visible .entry _Z6Conv1DPfS_S_ii(
	.param .u64 .ptr .align 1 _Z6Conv1DPfS_S_ii_param_0,
	.param .u64 .ptr .align 1 _Z6Conv1DPfS_S_ii_param_1,
	.param .u64 .ptr .align 1 _Z6Conv1DPfS_S_ii_param_2,
	.param .u32 _Z6Conv1DPfS_S_ii_param_3,
	.param .u32 _Z6Conv1DPfS_S_ii_param_4
)
{
	.reg .pred 	%p<14>;
	.reg .b32 	%r<59>;
	.reg .b32 	%f<113>;
	.reg .b64 	%rd<24>;
	// demoted variable
	.shared .align 4 .b8 _ZZ6Conv1DPfS_S_iiE2Ns[4096];
	ld.param.u64 	%rd8, [_Z6Conv1DPfS_S_ii_param_0];
	ld.param.u64 	%rd9, [_Z6Conv1DPfS_S_ii_param_1];
	ld.param.u64 	%rd10, [_Z6Conv1DPfS_S_ii_param_2];
	ld.param.u32 	%r26, [_Z6Conv1DPfS_S_ii_param_3];
	ld.param.u32 	%r25, [_Z6Conv1DPfS_S_ii_param_4];
	cvta.to.global.u64 	%rd1, %rd10;
	mov.u32 	%r1, %tid.x;
	mov.u32 	%r28, %ctaid.x;
	mad.lo.s32 	%r29, %r28, 1020, %r1;
	add.s32 	%r3, %r29, -2;
	setp.lt.s32 	%p1, %r29, 2;
	setp.gt.s32 	%p2, %r3, %r26;
	or.pred  	%p3, %p1, %p2;
	@%p3 bra 	$L__BB0_2;
	cvta.to.global.u64 	%rd11, %rd8;
	mul.wide.u32 	%rd12, %r3, 4;
	add.s64 	%rd13, %rd11, %rd12;
	ld.global.f32 	%f14, [%rd13];
	shl.b32 	%r34, %r1, 2;
	mov.u32 	%r35, _ZZ6Conv1DPfS_S_iiE2Ns;
	add.s32 	%r36, %r35, %r34;
	st.shared.f32 	[%r36], %f14;
	bra.uni 	$L__BB0_3;
$L__BB0_2:
	shl.b32 	%r30, %r1, 2;
	mov.u32 	%r31, _ZZ6Conv1DPfS_S_iiE2Ns;
	add.s32 	%r32, %r31, %r30;
	mov.b32 	%r33, 0;
	st.shared.u32 	[%r32], %r33;
$L__BB0_3:
	bar.sync 	0;
	setp.gt.u32 	%p4, %r1, 1019;
	@%p4 bra 	$L__BB0_18;
	setp.lt.s32 	%p5, %r25, 1;
	mov.f32 	%f112, 0f00000000;
	@%p5 bra 	$L__BB0_17;
	and.b32  	%r4, %r25, 15;
	setp.lt.u32 	%p6, %r25, 16;
	mov.f32 	%f112, 0f00000000;
	mov.b32 	%r55, 0;
	@%p6 bra 	$L__BB0_8;
	and.b32  	%r55, %r25, 2147483632;
	neg.s32 	%r53, %r55;
	add.s64 	%rd22, %rd1, 32;
	shl.b32 	%r38, %r1, 2;
	mov.u32 	%r39, _ZZ6Conv1DPfS_S_iiE2Ns;
	add.s32 	%r40, %r38, %r39;
	add.s32 	%r52, %r40, 32;
	mov.f32 	%f112, 0f00000000;
$L__BB0_7:
	.pragma "nounroll";
	ld.global.f32 	%f19, [%rd22+-32];
	ld.shared.f32 	%f20, [%r52+-32];
	fma.rn.f32 	%f21, %f19, %f20, %f112;
	ld.global.f32 	%f22, [%rd22+-28];
	ld.shared.f32 	%f23, [%r52+-28];
	fma.rn.f32 	%f24, %f22, %f23, %f21;
	ld.global.f32 	%f25, [%rd22+-24];
	ld.shared.f32 	%f26, [%r52+-24];
	fma.rn.f32 	%f27, %f25, %f26, %f24;
	ld.global.f32 	%f28, [%rd22+-20];
	ld.shared.f32 	%f29, [%r52+-20];
	fma.rn.f32 	%f30, %f28, %f29, %f27;
	ld.global.f32 	%f31, [%rd22+-16];
	ld.shared.f32 	%f32, [%r52+-16];
	fma.rn.f32 	%f33, %f31, %f32, %f30;
	ld.global.f32 	%f34, [%rd22+-12];
	ld.shared.f32 	%f35, [%r52+-12];
	fma.rn.f32 	%f36, %f34, %f35, %f33;
	ld.global.f32 	%f37, [%rd22+-8];
	ld.shared.f32 	%f38, [%r52+-8];
	fma.rn.f32 	%f39, %f37, %f38, %f36;
	ld.global.f32 	%f40, [%rd22+-4];
	ld.shared.f32 	%f41, [%r52+-4];
	fma.rn.f32 	%f42, %f40, %f41, %f39;
	ld.global.f32 	%f43, [%rd22];
	ld.shared.f32 	%f44, [%r52];
	fma.rn.f32 	%f45, %f43, %f44, %f42;
	ld.global.f32 	%f46, [%rd22+4];
	ld.shared.f32 	%f47, [%r52+4];
	fma.rn.f32 	%f48, %f46, %f47, %f45;
	ld.global.f32 	%f49, [%rd22+8];
	ld.shared.f32 	%f50, [%r52+8];
	fma.rn.f32 	%f51, %f49, %f50, %f48;
	ld.global.f32 	%f52, [%rd22+12];
	ld.shared.f32 	%f53, [%r52+12];
	fma.rn.f32 	%f54, %f52, %f53, %f51;
	ld.global.f32 	%f55, [%rd22+16];
	ld.shared.f32 	%f56, [%r52+16];
	fma.rn.f32 	%f57, %f55, %f56, %f54;
	ld.global.f32 	%f58, [%rd22+20];
	ld.shared.f32 	%f59, [%r52+20];
	fma.rn.f32 	%f60, %f58, %f59, %f57;
	ld.global.f32 	%f61, [%rd22+24];
	ld.shared.f32 	%f62, [%r52+24];
	fma.rn.f32 	%f63, %f61, %f62, %f60;
	ld.global.f32 	%f64, [%rd22+28];
	ld.shared.f32 	%f65, [%r52+28];
	fma.rn.f32 	%f112, %f64, %f65, %f63;
	add.s32 	%r53, %r53, 16;
	add.s64 	%rd22, %rd22, 64;
	add.s32 	%r52, %r52, 64;
	setp.ne.s32 	%p7, %r53, 0;
	@%p7 bra 	$L__BB0_7;
$L__BB0_8:
	setp.eq.s32 	%p8, %r4, 0;
	@%p8 bra 	$L__BB0_17;
	and.b32  	%r13, %r25, 7;
	setp.lt.u32 	%p9, %r4, 8;
	@%p9 bra 	$L__BB0_11;
	mul.wide.u32 	%rd14, %r55, 4;
	add.s64 	%rd15, %rd1, %rd14;
	ld.global.f32 	%f67, [%rd15];
	add.s32 	%r41, %r55, %r1;
	shl.b32 	%r42, %r41, 2;
	mov.u32 	%r43, _ZZ6Conv1DPfS_S_iiE2Ns;
	add.s32 	%r44, %r43, %r42;
	ld.shared.f32 	%f68, [%r44];
	fma.rn.f32 	%f69, %f67, %f68, %f112;
	ld.global.f32 	%f70, [%rd15+4];
	ld.shared.f32 	%f71, [%r44+4];
	fma.rn.f32 	%f72, %f70, %f71, %f69;
	ld.global.f32 	%f73, [%rd15+8];
	ld.shared.f32 	%f74, [%r44+8];
	fma.rn.f32 	%f75, %f73, %f74, %f72;
	ld.global.f32 	%f76, [%rd15+12];
	ld.shared.f32 	%f77, [%r44+12];
	fma.rn.f32 	%f78, %f76, %f77, %f75;
	ld.global.f32 	%f79, [%rd15+16];
	ld.shared.f32 	%f80, [%r44+16];
	fma.rn.f32 	%f81, %f79, %f80, %f78;
	ld.global.f32 	%f82, [%rd15+20];
	ld.shared.f32 	%f83, [%r44+20];
	fma.rn.f32 	%f84, %f82, %f83, %f81;
	ld.global.f32 	%f85, [%rd15+24];
	ld.shared.f32 	%f86, [%r44+24];
	fma.rn.f32 	%f87, %f85, %f86, %f84;
	ld.global.f32 	%f88, [%rd15+28];
	ld.shared.f32 	%f89, [%r44+28];
	fma.rn.f32 	%f112, %f88, %f89, %f87;
	add.s32 	%r55, %r55, 8;
$L__BB0_11:
	setp.eq.s32 	%p10, %r13, 0;
	@%p10 bra 	$L__BB0_17;
	and.b32  	%r16, %r25, 3;
	setp.lt.u32 	%p11, %r13, 4;
	@%p11 bra 	$L__BB0_14;
	mul.wide.u32 	%rd16, %r55, 4;
	add.s64 	%rd17, %rd1, %rd16;
	ld.global.f32 	%f91, [%rd17];
	add.s32 	%r45, %r55, %r1;
	shl.b32 	%r46, %r45, 2;
	mov.u32 	%r47, _ZZ6Conv1DPfS_S_iiE2Ns;
	add.s32 	%r48, %r47, %r46;
	ld.shared.f32 	%f92, [%r48];
	fma.rn.f32 	%f93, %f91, %f92, %f112;
	ld.global.f32 	%f94, [%rd17+4];
	ld.shared.f32 	%f95, [%r48+4];
	fma.rn.f32 	%f96, %f94, %f95, %f93;
	ld.global.f32 	%f97, [%rd17+8];
	ld.shared.f32 	%f98, [%r48+8];
	fma.rn.f32 	%f99, %f97, %f98, %f96;
	ld.global.f32 	%f100, [%rd17+12];
	ld.shared.f32 	%f101, [%r48+12];
	fma.rn.f32 	%f112, %f100, %f101, %f99;
	add.s32 	%r55, %r55, 4;
$L__BB0_14:
	setp.eq.s32 	%p12, %r16, 0;
	@%p12 bra 	$L__BB0_17;
	add.s32 	%r49, %r1, %r55;
	shl.b32 	%r50, %r49, 2;
	mov.u32 	%r51, _ZZ6Conv1DPfS_S_iiE2Ns;
	add.s32 	%r58, %r51, %r50;
	mul.wide.u32 	%rd18, %r55, 4;
	add.s64 	%rd23, %rd1, %rd18;
	neg.s32 	%r57, %r16;
$L__BB0_16:
	.pragma "nounroll";
	ld.global.f32 	%f102, [%rd23];
	ld.shared.f32 	%f103, [%r58];
	fma.rn.f32 	%f112, %f102, %f103, %f112;
	add.s32 	%r58, %r58, 4;
	add.s64 	%rd23, %rd23, 4;
	add.s32 	%r57, %r57, 1;
	setp.ne.s32 	%p13, %r57, 0;
	@%p13 bra 	$L__BB0_16;
$L__BB0_17:
	cvta.to.global.u64 	%rd19, %rd9;
	mul.wide.s32 	%rd20, %r29, 4;
	add.s64 	%rd21, %rd19, %rd20;
	st.global.f32 	[%rd21], %f112;
$L__BB0_18:
	ret;

}


// ===== COMPILED SASS (sm_100) =====

	.target	sm_100

	.elftype	@"ET_EXEC"


//--------------------- .note.nv.tkinfo           --------------------------
	.section	.note.nv.tkinfo,"",@"SHT_NOTE"
	.sectionflags	@"SHF_NOTE_NV_TKINFO"
	.tkinfo
        /*0018*/ 	.word	0x00000002
        /*0030*/ 	.string	""
        /*0030*/ 	.string	"ptxas"
        /*0030*/ 	.string	"Cuda compilation tools, release 13.0, V13.0.88"
        /*0030*/ 	.string	"Build cuda_13.0.r13.0/compiler.36424714_0"
        /*0030*/ 	.string	"-arch sm_100 -m 64 "



//--------------------- .note.nv.cuinfo           --------------------------
	.section	.note.nv.cuinfo,"",@"SHT_NOTE"
	.sectionflags	@"SHF_NOTE_NV_CUINFO"
        /*0018*/ 	.short	0x0002
        /*001a*/ 	.short	0x0064
        /*001c*/ 	.short	0x0082
	.zero		2


//--------------------- .nv.info                  --------------------------
	.section	.nv.info,"",@"SHT_CUDA_INFO"
	.align	4


	//----- nvinfo : EIATTR_REGCOUNT
	.align		4
        /*0000*/ 	.byte	0x04, 0x2f
        /*0002*/ 	.short	(.L_1 - .L_0)
	.align		4
.L_0:
        /*0004*/ 	.word	index@(_Z6Conv1DPfS_S_ii)
        /*0008*/ 	.word	0x0000001f


	//----- nvinfo : EIATTR_FRAME_SIZE
	.align		4
.L_1:
        /*000c*/ 	.byte	0x04, 0x11
        /*000e*/ 	.short	(.L_3 - .L_2)
	.align		4
.L_2:
        /*0010*/ 	.word	index@(_Z6Conv1DPfS_S_ii)
        /*0014*/ 	.word	0x00000000


	//----- nvinfo : EIATTR_MIN_STACK_SIZE
	.align		4
.L_3:
        /*0018*/ 	.byte	0x04, 0x12
        /*001a*/ 	.short	(.L_5 - .L_4)
	.align		4
.L_4:
        /*001c*/ 	.word	index@(_Z6Conv1DPfS_S_ii)
        /*0020*/ 	.word	0x00000000
.L_5:


//--------------------- .nv.compat                --------------------------
	.section	.nv.compat,"",@"SHT_CUDA_COMPAT_INFO"
	.align	4
        /*0000*/ 	.byte	0x02, 0x09, 0x00, 0x00, 0x02, 0x02, 0x01, 0x00, 0x02, 0x05, 0x05, 0x00, 0x03, 0x07, 0x01, 0x01
        /*0010*/ 	.byte	0x02, 0x03, 0x00, 0x00, 0x02, 0x06, 0x01, 0x00, 0x04, 0x0b, 0x08, 0x00, 0x09, 0x00, 0x00, 0x00
        /*0020*/ 	.byte	0x00, 0x00, 0x00, 0x00


//--------------------- .nv.info._Z6Conv1DPfS_S_ii --------------------------
	.section	.nv.info._Z6Conv1DPfS_S_ii,"",@"SHT_CUDA_INFO"
	.sectionflags	@""
	.align	4


	//----- nvinfo : EIATTR_CUDA_API_VERSION
	.align		4
        /*0000*/ 	.byte	0x04, 0x37
        /*0002*/ 	.short	(.L_7 - .L_6)
.L_6:
        /*0004*/ 	.word	0x00000082


	//----- nvinfo : EIATTR_KPARAM_INFO
	.align		4
.L_7:
        /*0008*/ 	.byte	0x04, 0x17
        /*000a*/ 	.short	(.L_9 - .L_8)
.L_8:
        /*000c*/ 	.word	0x00000000
        /*0010*/ 	.short	0x0004
        /*0012*/ 	.short	0x001c
        /*0014*/ 	.byte	0x00, 0xf0, 0x11, 0x00


	//----- nvinfo : EIATTR_KPARAM_INFO
	.align		4
.L_9:
        /*0018*/ 	.byte	0x04, 0x17
        /*001a*/ 	.short	(.L_11 - .L_10)
.L_10:
        /*001c*/ 	.word	0x00000000
        /*0020*/ 	.short	0x0003
        /*0022*/ 	.short	0x0018
        /*0024*/ 	.byte	0x00, 0xf0, 0x11, 0x00


	//----- nvinfo : EIATTR_KPARAM_INFO
	.align		4
.L_11:
        /*0028*/ 	.byte	0x04, 0x17
        /*002a*/ 	.short	(.L_13 - .L_12)
.L_12:
        /*002c*/ 	.word	0x00000000
        /*0030*/ 	.short	0x0002
        /*0032*/ 	.short	0x0010
        /*0034*/ 	.byte	0x00, 0xf5, 0x21, 0x00


	//----- nvinfo : EIATTR_KPARAM_INFO
	.align		4
.L_13:
        /*0038*/ 	.byte	0x04, 0x17
        /*003a*/ 	.short	(.L_15 - .L_14)
.L_14:
        /*003c*/ 	.word	0x00000000
        /*0040*/ 	.short	0x0001
        /*0042*/ 	.short	0x0008
        /*0044*/ 	.byte	0x00, 0xf5, 0x21, 0x00


	//----- nvinfo : EIATTR_KPARAM_INFO
	.align		4
.L_15:
        /*0048*/ 	.byte	0x04, 0x17
        /*004a*/ 	.short	(.L_17 - .L_16)
.L_16:
        /*004c*/ 	.word	0x00000000
        /*0050*/ 	.short	0x0000
        /*0052*/ 	.short	0x0000
        /*0054*/ 	.byte	0x00, 0xf5, 0x21, 0x00


	//----- nvinfo : EIATTR_SPARSE_MMA_MASK
	.align		4
.L_17:
        /*0058*/ 	.byte	0x03, 0x50
        /*005a*/ 	.short	0x0000


	//----- nvinfo : EIATTR_MAXREG_COUNT
	.align		4
        /*005c*/ 	.byte	0x03, 0x1b
        /*005e*/ 	.short	0x00ff


	//----- nvinfo : EIATTR_NUM_BARRIERS
	.align		4
        /*0060*/ 	.byte	0x02, 0x4c
        /*0062*/ 	.byte	0x01
	.zero		1


	//----- nvinfo : EIATTR_MERCURY_ISA_VERSION
	.align		4
        /*0064*/ 	.byte	0x03, 0x5f
        /*0066*/ 	.short	0x0101


	//----- nvinfo : EIATTR_VRC_CTA_INIT_COUNT
	.align		4
        /*0068*/ 	.byte	0x02, 0x4a
	.zero		1
	.zero		1


	//----- nvinfo : EIATTR_EXIT_INSTR_OFFSETS
	.align		4
        /*006c*/ 	.byte	0x04, 0x1c
        /*006e*/ 	.short	(.L_19 - .L_18)


	//   ....[0]....
.L_18:
        /*0070*/ 	.word	0x000001e0


	//   ....[1]....
        /*0074*/ 	.word	0x00000b50


	//----- nvinfo : EIATTR_CRS_STACK_SIZE
	.align		4
.L_19:
        /*0078*/ 	.byte	0x04, 0x1e
        /*007a*/ 	.short	(.L_21 - .L_20)
.L_20:
        /*007c*/ 	.word	0x00000000


	//----- nvinfo : EIATTR_CBANK_PARAM_SIZE
	.align		4
.L_21:
        /*0080*/ 	.byte	0x03, 0x19
        /*0082*/ 	.short	0x0020


	//----- nvinfo : EIATTR_PARAM_CBANK
	.align		4
        /*0084*/ 	.byte	0x04, 0x0a
        /*0086*/ 	.short	(.L_23 - .L_22)
	.align		4
.L_22:
        /*0088*/ 	.word	index@(.nv.constant0._Z6Conv1DPfS_S_ii)
        /*008c*/ 	.short	0x0380
        /*008e*/ 	.short	0x0020


	//----- nvinfo : EIATTR_SW_WAR
	.align		4
.L_23:
        /*0090*/ 	.byte	0x04, 0x36
        /*0092*/ 	.short	(.L_25 - .L_24)
.L_24:
        /*0094*/ 	.word	0x00000008
.L_25:


//--------------------- .nv.callgraph             --------------------------
	.section	.nv.callgraph,"",@"SHT_CUDA_CALLGRAPH"
	.align	4
	.sectionentsize	8
	.align		4
        /*0000*/ 	.word	0x00000000
	.align		4
        /*0004*/ 	.word	0xffffffff
	.align		4
        /*0008*/ 	.word	0x00000000
	.align		4
        /*000c*/ 	.word	0xfffffffe
	.align		4
        /*0010*/ 	.word	0x00000000
	.align		4
        /*0014*/ 	.word	0xfffffffd
	.align		4
        /*0018*/ 	.word	0x00000000
	.align		4
        /*001c*/ 	.word	0xfffffffc


//--------------------- .text._Z6Conv1DPfS_S_ii   --------------------------
	.section	.text._Z6Conv1DPfS_S_ii,"ax",@progbits
	.align	128
        .global         _Z6Conv1DPfS_S_ii
        .type           _Z6Conv1DPfS_S_ii,@function
        .size           _Z6Conv1DPfS_S_ii,(.L_x_10 - _Z6Conv1DPfS_S_ii)
        .other          _Z6Conv1DPfS_S_ii,@"STO_CUDA_ENTRY STV_DEFAULT"
_Z6Conv1DPfS_S_ii:
.text._Z6Conv1DPfS_S_ii:
[----:B------:R-:W-:Y:S01]  /*0000*/  LDC R1, c[0x0][0x37c] ;  /* 0x0000df00ff017b82 */ /* 0x000fe20000000800 */
[----:B------:R-:W0:Y:S01]  /*0010*/  S2R R0, SR_TID.X ;  /* 0x0000000000007919 */ /* 0x000e220000002100 */
[----:B------:R-:W1:Y:S01]  /*0020*/  LDCU UR4, c[0x0][0x398] ;  /* 0x00007300ff0477ac */ /* 0x000e620008000800 */
[----:B------:R-:W-:Y:S01]  /*0030*/  BSSY.RECONVERGENT B0, `(.L_x_0) ;  /* 0x0000018000007945 */ /* 0x000fe20003800200 */
[----:B------:R-:W0:Y:S01]  /*0040*/  S2R R3, SR_CTAID.X ;  /* 0x0000000000037919 */ /* 0x000e220000002500 */
[----:B------:R-:W2:Y:S01]  /*0050*/  LDCU.64 UR10, c[0x0][0x358] ;  /* 0x00006b00ff0a77ac */ /* 0x000ea20008000a00 */
[----:B0-----:R-:W-:-:S05]  /*0060*/  IMAD R4, R3, 0x3fc, R0 ;  /* 0x000003fc03047824 */ /* 0x001fca00078e0200 */
[----:B------:R-:W-:-:S04]  /*0070*/  IADD3 R5, PT, PT, R4, -0x2, RZ ;  /* 0xfffffffe04057810 */ /* 0x000fc80007ffe0ff */
[----:B-1----:R-:W-:-:S04]  /*0080*/  ISETP.GT.AND P0, PT, R5, UR4, PT ;  /* 0x0000000405007c0c */ /* 0x002fc8000bf04270 */
[----:B------:R-:W-:-:S13]  /*0090*/  ISETP.LT.OR P0, PT, R4, 0x2, P0 ;  /* 0x000000020400780c */ /* 0x000fda0000701670 */
[----:B--2---:R-:W-:Y:S05]  /*00a0*/  @P0 BRA `(.L_x_1) ;  /* 0x0000000000280947 */ /* 0x004fea0003800000 */
[----:B------:R-:W0:Y:S02]  /*00b0*/  LDC.64 R2, c[0x0][0x380] ;  /* 0x0000e000ff027b82 */ /* 0x000e240000000a00 */
[----:B0-----:R-:W-:-:S06]  /*00c0*/  IMAD.WIDE.U32 R2, R5, 0x4, R2 ;  /* 0x0000000405027825 */ /* 0x001fcc00078e0002 */
[----:B------:R-:W2:Y:S01]  /*00d0*/  LDG.E R2, desc[UR10][R2.64] ;  /* 0x0000000a02027981 */ /* 0x000ea2000c1e1900 */
[----:B------:R-:W0:Y:S01]  /*00e0*/  S2UR UR5, SR_CgaCtaId ;  /* 0x00000000000579c3 */ /* 0x000e220000008800 */
[----:B------:R-:W-:Y:S02]  /*00f0*/  UMOV UR4, 0x400 ;  /* 0x0000040000047882 */ /* 0x000fe40000000000 */
[----:B0-----:R-:W-:-:S06]  /*0100*/  ULEA UR4, UR5, UR4, 0x18 ;  /* 0x0000000405047291 */ /* 0x001fcc000f8ec0ff */
[----:B------:R-:W-:-:S04]  /*0110*/  MOV R5, UR4 ;  /* 0x0000000400057c02 */ /* 0x000fc80008000f00 */
[----:B------:R-:W-:-:S05]  /*0120*/  LEA R9, R0, R5, 0x2 ;  /* 0x0000000500097211 */ /* 0x000fca00078e10ff */
[----:B--2---:R1:W-:Y:S01]  /*0130*/  STS [R9], R2 ;  /* 0x0000000209007388 */ /* 0x0043e20000000800 */
[----:B------:R-:W-:Y:S05]  /*0140*/  BRA `(.L_x_2) ;  /* 0x0000000000187947 */ /* 0x000fea0003800000 */
.L_x_1:
[----:B------:R-:W0:Y:S01]  /*0150*/  S2UR UR5, SR_CgaCtaId ;  /* 0x00000000000579c3 */ /* 0x000e220000008800 */
[----:B------:R-:W-:Y:S02]  /*0160*/  UMOV UR4, 0x400 ;  /* 0x0000040000047882 */ /* 0x000fe40000000000 */
[----:B0-----:R-:W-:-:S06]  /*0170*/  ULEA UR4, UR5, UR4, 0x18 ;  /* 0x0000000405047291 */ /* 0x001fcc000f8ec0ff */
[----:B------:R-:W-:-:S04]  /*0180*/  MOV R5, UR4 ;  /* 0x0000000400057c02 */ /* 0x000fc80008000f00 */
[----:B------:R-:W-:-:S05]  /*0190*/  LEA R9, R0, R5, 0x2 ;  /* 0x0000000500097211 */ /* 0x000fca00078e10ff */
[----:B------:R0:W-:Y:S02]  /*01a0*/  STS [R9], RZ ;  /* 0x000000ff09007388 */ /* 0x0001e40000000800 */
.L_x_2:
[----:B------:R-:W-:Y:S05]  /*01b0*/  BSYNC.RECONVERGENT B0 ;  /* 0x0000000000007941 */ /* 0x000fea0003800200 */
.L_x_0:
[----:B------:R-:W-:Y:S01]  /*01c0*/  BAR.SYNC.DEFER_BLOCKING 0x0 ;  /* 0x0000000000007b1d */ /* 0x000fe20000010000 */
[----:B------:R-:W-:-:S13]  /*01d0*/  ISETP.GT.U32.AND P0, PT, R0, 0x3fb, PT ;  /* 0x000003fb0000780c */ /* 0x000fda0003f04070 */
[----:B------:R-:W-:Y:S05]  /*01e0*/  @P0 EXIT ;  /* 0x000000000000094d */ /* 0x000fea0003800000 */
[----:B------:R-:W2:Y:S01]  /*01f0*/  LDCU UR6, c[0x0][0x39c] ;  /* 0x00007380ff0677ac */ /* 0x000ea20008000800 */
[----:B------:R-:W-:Y:S01]  /*0200*/  HFMA2 R19, -RZ, RZ, 0, 0 ;  /* 0x00000000ff137431 */ /* 0x000fe200000001ff */
[----:B--2---:R-:W-:-:S09]  /*0210*/  UISETP.GE.AND UP0, UPT, UR6, 0x1, UPT ;  /* 0x000000010600788c */ /* 0x004fd2000bf06270 */
[----:B------:R-:W-:Y:S05]  /*0220*/  BRA.U !UP0, `(.L_x_3) ;  /* 0x00000009083c7547 */ /* 0x000fea000b800000 */
[----:B------:R-:W-:Y:S01]  /*0230*/  UISETP.GE.U32.AND UP1, UPT, UR6, 0x10, UPT ;  /* 0x000000100600788c */ /* 0x000fe2000bf26070 */
[----:B------:R-:W-:Y:S01]  /*0240*/  MOV R19, RZ ;  /* 0x000000ff00137202 */ /* 0x000fe20000000f00 */
[----:B------:R-:W-:Y:S01]  /*0250*/  ULOP3.LUT UR7, UR6, 0xf, URZ, 0xc0, !UPT ;  /* 0x0000000f06077892 */ /* 0x000fe2000f8ec0ff */
[----:B------:R-:W-:-:S03]  /*0260*/  MOV R7, RZ ;  /* 0x000000ff00077202 */ /* 0x000fc60000000f00 */
[----:B------:R-:W-:-:S03]  /*0270*/  UISETP.NE.AND UP0, UPT, UR7, URZ, UPT ;  /* 0x000000ff0700728c */ /* 0x000fc6000bf05270 */
[----:B------:R-:W-:Y:S08]  /*0280*/  BRA.U !UP1, `(.L_x_4) ;  /* 0x0000000509007547 */ /* 0x000ff0000b800000 */
[----:B------:R-:W2:Y:S01]  /*0290*/  LDCU.64 UR4, c[0x0][0x390] ;  /* 0x00007200ff0477ac */ /* 0x000ea20008000a00 */
[----:B------:R-:W-:Y:S02]  /*02a0*/  IADD3 R6, PT, PT, R9, 0x20, RZ ;  /* 0x0000002009067810 */ /* 0x000fe40007ffe0ff */
[----:B------:R-:W-:Y:S01]  /*02b0*/  MOV R19, RZ ;  /* 0x000000ff00137202 */ /* 0x000fe20000000f00 */
[----:B------:R-:W-:-:S04]  /*02c0*/  ULOP3.LUT UR8, UR6, 0x7ffffff0, URZ, 0xc0, !UPT ;  /* 0x7ffffff006087892 */ /* 0x000fc8000f8ec0ff */
[----:B------:R-:W-:Y:S02]  /*02d0*/  UIADD3 UR9, UPT, UPT, -UR8, URZ, URZ ;  /* 0x000000ff08097290 */ /* 0x000fe4000fffe1ff */
[----:B------:R-:W-:Y:S01]  /*02e0*/  MOV R7, UR8 ;  /* 0x0000000800077c02 */ /* 0x000fe20008000f00 */
[----:B--2---:R-:W-:-:S04]  /*02f0*/  UIADD3 UR4, UP1, UPT, UR4, 0x20, URZ ;  /* 0x0000002004047890 */ /* 0x004fc8000ff3e0ff */
[----:B------:R-:W-:Y:S02]  /*0300*/  UIADD3.X UR5, UPT, UPT, URZ, UR5, URZ, UP1, !UPT ;  /* 0x00000005ff057290 */ /* 0x000fe40008ffe4ff */
[----:B-1----:R-:W-:-:S04]  /*0310*/  MOV R2, UR4 ;  /* 0x0000000400027c02 */ /* 0x002fc80008000f00 */
[----:B------:R-:W-:-:S07]  /*0320*/  MOV R3, UR5 ;  /* 0x0000000500037c02 */ /* 0x000fce0008000f00 */
.L_x_5:
[----:B------:R-:W2:Y:S04]  /*0330*/  LDG.E R26, desc[UR10][R2.64+-0x20] ;  /* 0xffffe00a021a7981 */ /* 0x000ea8000c1e1900 */
[----:B------:R-:W3:Y:S04]  /*0340*/  LDG.E R28, desc[UR10][R2.64+-0x1c] ;  /* 0xffffe40a021c7981 */ /* 0x000ee8000c1e1900 */
[----:B------:R-:W4:Y:S04]  /*0350*/  LDG.E R20, desc[UR10][R2.64+-0x18] ;  /* 0xffffe80a02147981 */ /* 0x000f28000c1e1900 */
[----:B------:R-:W5:Y:S04]  /*0360*/  LDG.E R22, desc[UR10][R2.64+-0x14] ;  /* 0xffffec0a02167981 */ /* 0x000f68000c1e1900 */
[----:B------:R-:W5:Y:S04]  /*0370*/  LDG.E R24, desc[UR10][R2.64+-0x10] ;  /* 0xfffff00a02187981 */ /* 0x000f68000c1e1900 */
[----:B------:R-:W5:Y:S04]  /*0380*/  LDG.E R18, desc[UR10][R2.64+-0xc] ;  /* 0xfffff40a02127981 */ /* 0x000f68000c1e1900 */
[----:B------:R-:W5:Y:S04]  /*0390*/  LDG.E R12, desc[UR10][R2.64+-0x8] ;  /* 0xfffff80a020c7981 */ /* 0x000f68000c1e1900 */
[----:B0-----:R-:W5:Y:S04]  /*03a0*/  LDG.E R9, desc[UR10][R2.64+-0x4] ;  /* 0xfffffc0a02097981 */ /* 0x001f68000c1e1900 */
[----:B------:R-:W5:Y:S04]  /*03b0*/  LDG.E R17, desc[UR10][R2.64] ;  /* 0x0000000a02117981 */ /* 0x000f68000c1e1900 */
[----:B------:R-:W5:Y:S04]  /*03c0*/  LDG.E R16, desc[UR10][R2.64+0x4] ;  /* 0x0000040a02107981 */ /* 0x000f68000c1e1900 */
[----:B------:R-:W5:Y:S04]  /*03d0*/  LDG.E R15, desc[UR10][R2.64+0x8] ;  /* 0x0000080a020f7981 */ /* 0x000f68000c1e1900 */
[----:B------:R-:W5:Y:S04]  /*03e0*/  LDG.E R14, desc[UR10][R2.64+0xc] ;  /* 0x00000c0a020e7981 */ /* 0x000f68000c1e1900 */
[----:B------:R-:W5:Y:S04]  /*03f0*/  LDG.E R13, desc[UR10][R2.64+0x10] ;  /* 0x0000100a020d7981 */ /* 0x000f68000c1e1900 */
[----:B------:R-:W5:Y:S04]  /*0400*/  LDG.E R11, desc[UR10][R2.64+0x14] ;  /* 0x0000140a020b7981 */ /* 0x000f68000c1e1900 */
[----:B------:R-:W5:Y:S04]  /*0410*/  LDG.E R10, desc[UR10][R2.64+0x18] ;  /* 0x0000180a020a7981 */ /* 0x000f68000c1e1900 */
[----:B------:R0:W5:Y:S01]  /*0420*/  LDG.E R8, desc[UR10][R2.64+0x1c] ;  /* 0x00001c0a02087981 */ /* 0x000162000c1e1900 */
[----:B------:R-:W-:-:S03]  /*0430*/  UIADD3 UR9, UPT, UPT, UR9, 0x10, URZ ;  /* 0x0000001009097890 */ /* 0x000fc6000fffe0ff */
[----:B------:R-:W2:Y:S01]  /*0440*/  LDS R21, [R6+-0x20] ;  /* 0xffffe00006157984 */ /* 0x000ea20000000800 */
[----:B------:R-:W-:-:S03]  /*0450*/  UISETP.NE.AND UP1, UPT, UR9, URZ, UPT ;  /* 0x000000ff0900728c */ /* 0x000fc6000bf25270 */
[----:B------:R-:W3:Y:S01]  /*0460*/  LDS R25, [R6+-0x1c] ;  /* 0xffffe40006197984 */ /* 0x000ee20000000800 */
[----:B0-----:R-:W-:-:S03]  /*0470*/  IADD3 R2, P0, PT, R2, 0x40, RZ ;  /* 0x0000004002027810 */ /* 0x001fc60007f1e0ff */
[----:B------:R-:W-:Y:S01]  /*0480*/  LDS R23, [R6+-0x14] ;  /* 0xffffec0006177984 */ /* 0x000fe20000000800 */
[----:B------:R-:W-:Y:S01]  /*0490*/  IADD3.X R3, PT, PT, RZ, R3, RZ, P0, !PT ;  /* 0x00000003ff037210 */ /* 0x000fe200007fe4ff */
[----:B--2---:R-:W-:Y:S02]  /*04a0*/  FFMA R21, R26, R21, R19 ;  /* 0x000000151a157223 */ /* 0x004fe40000000013 */
[----:B------:R-:W4:Y:S02]  /*04b0*/  LDS R26, [R6+-0x18] ;  /* 0xffffe800061a7984 */ /* 0x000f240000000800 */
[----:B---3--:R-:W-:Y:S02]  /*04c0*/  FFMA R21, R28, R25, R21 ;  /* 0x000000191c157223 */ /* 0x008fe40000000015 */
[----:B------:R-:W0:Y:S04]  /*04d0*/  LDS R25, [R6+-0x10] ;  /* 0xfffff00006197984 */ /* 0x000e280000000800 */
[----:B------:R-:W1:Y:S01]  /*04e0*/  LDS R19, [R6+-0xc] ;  /* 0xfffff40006137984 */ /* 0x000e620000000800 */
[----:B----4-:R-:W-:-:S03]  /*04f0*/  FFMA R27, R20, R26, R21 ;  /* 0x0000001a141b7223 */ /* 0x010fc60000000015 */
[----:B------:R-:W2:Y:S01]  /*0500*/  LDS R21, [R6+-0x8] ;  /* 0xfffff80006157984 */ /* 0x000ea20000000800 */
[----:B-----5:R-:W-:-:S03]  /*0510*/  FFMA R27, R22, R23, R27 ;  /* 0x00000017161b7223 */ /* 0x020fc6000000001b */
[----:B------:R-:W3:Y:S01]  /*0520*/  LDS R20, [R6+-0x4] ;  /* 0xfffffc0006147984 */ /* 0x000ee20000000800 */
[----:B0-----:R-:W-:-:S03]  /*0530*/  FFMA R27, R24, R25, R27 ;  /* 0x00000019181b7223 */ /* 0x001fc6000000001b */
[----:B------:R-:W0:Y:S01]  /*0540*/  LDS R22, [R6] ;  /* 0x0000000006167984 */ /* 0x000e220000000800 */
[----:B-1----:R-:W-:-:S03]  /*0550*/  FFMA R19, R18, R19, R27 ;  /* 0x0000001312137223 */ /* 0x002fc6000000001b */
[----:B------:R-:W1:Y:S04]  /*0560*/  LDS R23, [R6+0x4] ;  /* 0x0000040006177984 */ /* 0x000e680000000800 */
[----:B------:R-:W4:Y:S04]  /*0570*/  LDS R24, [R6+0x8] ;  /* 0x0000080006187984 */ /* 0x000f280000000800 */
[----:B------:R-:W5:Y:S04]  /*0580*/  LDS R25, [R6+0xc] ;  /* 0x00000c0006197984 */ /* 0x000f680000000800 */
[----:B------:R-:W5:Y:S04]  /*0590*/  LDS R26, [R6+0x10] ;  /* 0x00001000061a7984 */ /* 0x000f680000000800 */
[----:B------:R-:W5:Y:S01]  /*05a0*/  LDS R18, [R6+0x14] ;  /* 0x0000140006127984 */ /* 0x000f620000000800 */
[----:B--2---:R-:W-:-:S03]  /*05b0*/  FFMA R12, R12, R21, R19 ;  /* 0x000000150c0c7223 */ /* 0x004fc60000000013 */
[----:B------:R-:W2:Y:S01]  /*05c0*/  LDS R19, [R6+0x18] ;  /* 0x0000180006137984 */ /* 0x000ea20000000800 */
[----:B---3--:R-:W-:-:S03]  /*05d0*/  FFMA R12, R9, R20, R12 ;  /* 0x00000014090c7223 */ /* 0x008fc6000000000c */
[----:B------:R3:W2:Y:S01]  /*05e0*/  LDS R21, [R6+0x1c] ;  /* 0x00001c0006157984 */ /* 0x0006a20000000800 */
[----:B0-----:R-:W-:-:S04]  /*05f0*/  FFMA R17, R17, R22, R12 ;  /* 0x0000001611117223 */ /* 0x001fc8000000000c */
[----:B-1----:R-:W-:Y:S01]  /*0600*/  FFMA R16, R16, R23, R17 ;  /* 0x0000001710107223 */ /* 0x002fe20000000011 */
[----:B---3--:R-:W-:-:S03]  /*0610*/  IADD3 R6, PT, PT, R6, 0x40, RZ ;  /* 0x0000004006067810 */ /* 0x008fc60007ffe0ff */
[----:B----4-:R-:W-:-:S04]  /*0620*/  FFMA R15, R15, R24, R16 ;  /* 0x000000180f0f7223 */ /* 0x010fc80000000010 */
[----:B-----5:R-:W-:-:S04]  /*0630*/  FFMA R14, R14, R25, R15 ;  /* 0x000000190e0e7223 */ /* 0x020fc8000000000f */
[----:B------:R-:W-:-:S04]  /*0640*/  FFMA R14, R13, R26, R14 ;  /* 0x0000001a0d0e7223 */ /* 0x000fc8000000000e */
[----:B------:R-:W-:-:S04]  /*0650*/  FFMA R11, R11, R18, R14 ;  /* 0x000000120b0b7223 */ /* 0x000fc8000000000e */
[----:B--2---:R-:W-:-:S04]  /*0660*/  FFMA R19, R10, R19, R11 ;  /* 0x000000130a137223 */ /* 0x004fc8000000000b */
[----:B------:R-:W-:Y:S01]  /*0670*/  FFMA R19, R8, R21, R19 ;  /* 0x0000001508137223 */ /* 0x000fe20000000013 */
[----:B------:R-:W-:Y:S06]  /*0680*/  BRA.U UP1, `(.L_x_5) ;  /* 0xfffffffd01287547 */ /* 0x000fec000b83ffff */
.L_x_4:
[----:B------:R-:W-:Y:S05]  /*0690*/  BRA.U !UP0, `(.L_x_3) ;  /* 0x0000000508207547 */ /* 0x000fea000b800000 */
[----:B------:R-:W-:Y:S02]  /*06a0*/  UISETP.GE.U32.AND UP0, UPT, UR7, 0x8, UPT ;  /* 0x000000080700788c */ /* 0x000fe4000bf06070 */
[----:B------:R-:W-:-:S04]  /*06b0*/  ULOP3.LUT UR5, UR6, 0x7, URZ, 0xc0, !UPT ;  /* 0x0000000706057892 */ /* 0x000fc8000f8ec0ff */
[----:B------:R-:W-:-:S03]  /*06c0*/  UISETP.NE.AND UP1, UPT, UR5, URZ, UPT ;  /* 0x000000ff0500728c */ /* 0x000fc6000bf25270 */
[----:B------:R-:W-:Y:S08]  /*06d0*/  BRA.U !UP0, `(.L_x_6) ;  /* 0x0000000108747547 */ /* 0x000ff0000b800000 */
[----:B01----:R-:W0:Y:S02]  /*06e0*/  LDC.64 R8, c[0x0][0x390] ;  /* 0x0000e400ff087b82 */ /* 0x003e240000000a00 */
[----:B0-----:R-:W-:-:S05]  /*06f0*/  IMAD.WIDE.U32 R8, R7, 0x4, R8 ;  /* 0x0000000407087825 */ /* 0x001fca00078e0008 */
[----:B------:R-:W2:Y:S04]  /*0700*/  LDG.E R10, desc[UR10][R8.64] ;  /* 0x0000000a080a7981 */ /* 0x000ea8000c1e1900 */
[----:B------:R-:W3:Y:S04]  /*0710*/  LDG.E R13, desc[UR10][R8.64+0x4] ;  /* 0x0000040a080d7981 */ /* 0x000ee8000c1e1900 */
[----:B------:R-:W4:Y:S04]  /*0720*/  LDG.E R15, desc[UR10][R8.64+0x8] ;  /* 0x0000080a080f7981 */ /* 0x000f28000c1e1900 */
[----:B------:R-:W5:Y:S04]  /*0730*/  LDG.E R17, desc[UR10][R8.64+0xc] ;  /* 0x00000c0a08117981 */ /* 0x000f68000c1e1900 */
[----:B------:R-:W5:Y:S04]  /*0740*/  LDG.E R21, desc[UR10][R8.64+0x10] ;  /* 0x0000100a08157981 */ /* 0x000f68000c1e1900 */
[----:B------:R-:W5:Y:S04]  /*0750*/  LDG.E R6, desc[UR10][R8.64+0x14] ;  /* 0x0000140a08067981 */ /* 0x000f68000c1e1900 */
[----:B------:R-:W5:Y:S04]  /*0760*/  LDG.E R2, desc[UR10][R8.64+0x18] ;  /* 0x0000180a08027981 */ /* 0x000f68000c1e1900 */
[----:B------:R-:W5:Y:S01]  /*0770*/  LDG.E R3, desc[UR10][R8.64+0x1c] ;  /* 0x00001c0a08037981 */ /* 0x000f62000c1e1900 */
[----:B------:R-:W-:-:S02]  /*0780*/  IADD3 R12, PT, PT, R7, R0, RZ ;  /* 0x00000000070c7210 */ /* 0x000fc40007ffe0ff */
[----:B------:R-:W-:Y:S02]  /*0790*/  IADD3 R7, PT, PT, R7, 0x8, RZ ;  /* 0x0000000807077810 */ /* 0x000fe40007ffe0ff */
[----:B------:R-:W-:-:S05]  /*07a0*/  LEA R12, R12, R5, 0x2 ;  /* 0x000000050c0c7211 */ /* 0x000fca00078e10ff */
[----:B------:R-:W2:Y:S04]  /*07b0*/  LDS R11, [R12] ;  /* 0x000000000c0b7984 */ /* 0x000ea80000000800 */
[----:B------:R-:W3:Y:S04]  /*07c0*/  LDS R14, [R12+0x4] ;  /* 0x000004000c0e7984 */ /* 0x000ee80000000800 */
[----:B------:R-:W4:Y:S04]  /*07d0*/  LDS R16, [R12+0x8] ;  /* 0x000008000c107984 */ /* 0x000f280000000800 */
[----:B------:R-:W5:Y:S04]  /*07e0*/  LDS R18, [R12+0xc] ;  /* 0x00000c000c127984 */ /* 0x000f680000000800 */
[----:B------:R-:W0:Y:S04]  /*07f0*/  LDS R20, [R12+0x10] ;  /* 0x000010000c147984 */ /* 0x000e280000000800 */
[----:B------:R-:W1:Y:S04]  /*0800*/  LDS R22, [R12+0x14] ;  /* 0x000014000c167984 */ /* 0x000e680000000800 */
[----:B------:R-:W1:Y:S04]  /*0810*/  LDS R23, [R12+0x18] ;  /* 0x000018000c177984 */ /* 0x000e680000000800 */
[----:B------:R-:W1:Y:S01]  /*0820*/  LDS R24, [R12+0x1c] ;  /* 0x00001c000c187984 */ /* 0x000e620000000800 */
[----:B--2---:R-:W-:-:S04]  /*0830*/  FFMA R10, R10, R11, R19 ;  /* 0x0000000b0a0a7223 */ /* 0x004fc80000000013 */
[----:B---3--:R-:W-:-:S04]  /*0840*/  FFMA R10, R13, R14, R10 ;  /* 0x0000000e0d0a7223 */ /* 0x008fc8000000000a */
[----:B----4-:R-:W-:-:S04]  /*0850*/  FFMA R10, R15, R16, R10 ;  /* 0x000000100f0a7223 */ /* 0x010fc8000000000a */
[----:B-----5:R-:W-:-:S04]  /*0860*/  FFMA R10, R17, R18, R10 ;  /* 0x00000012110a7223 */ /* 0x020fc8000000000a */
[----:B0-----:R-:W-:-:S04]  /*0870*/  FFMA R21, R21, R20, R10 ;  /* 0x0000001415157223 */ /* 0x001fc8000000000a */
[----:B-1----:R-:W-:-:S04]  /*0880*/  FFMA R21, R6, R22, R21 ;  /* 0x0000001606157223 */ /* 0x002fc80000000015 */
[----:B------:R-:W-:-:S04]  /*0890*/  FFMA R2, R2, R23, R21 ;  /* 0x0000001702027223 */ /* 0x000fc80000000015 */
[----:B------:R-:W-:-:S07]  /*08a0*/  FFMA R19, R3, R24, R2 ;  /* 0x0000001803137223 */ /* 0x000fce0000000002 */
.L_x_6:
[----:B------:R-:W-:Y:S05]  /*08b0*/  BRA.U !UP1, `(.L_x_3) ;  /* 0x0000000109987547 */ /* 0x000fea000b800000 */
[----:B------:R-:W-:Y:S02]  /*08c0*/  UISETP.GE.U32.AND UP0, UPT, UR5, 0x4, UPT ;  /* 0x000000040500788c */ /* 0x000fe4000bf06070 */
[----:B------:R-:W-:-:S04]  /*08d0*/  ULOP3.LUT UR4, UR6, 0x3, URZ, 0xc0, !UPT ;  /* 0x0000000306047892 */ /* 0x000fc8000f8ec0ff */
[----:B------:R-:W-:-:S03]  /*08e0*/  UISETP.NE.AND UP1, UPT, UR4, URZ, UPT ;  /* 0x000000ff0400728c */ /* 0x000fc6000bf25270 */
[----:B------:R-:W-:Y:S08]  /*08f0*/  BRA.U !UP0, `(.L_x_7) ;  /* 0x0000000108447547 */ /* 0x000ff0000b800000 */
[----:B-1----:R-:W1:Y:S02]  /*0900*/  LDC.64 R2, c[0x0][0x390] ;  /* 0x0000e400ff027b82 */ /* 0x002e640000000a00 */
[----:B-1----:R-:W-:-:S05]  /*0910*/  IMAD.WIDE.U32 R2, R7, 0x4, R2 ;  /* 0x0000000407027825 */ /* 0x002fca00078e0002 */
[----:B------:R-:W2:Y:S04]  /*0920*/  LDG.E R6, desc[UR10][R2.64] ;  /* 0x0000000a02067981 */ /* 0x000ea8000c1e1900 */
[----:B------:R-:W3:Y:S04]  /*0930*/  LDG.E R11, desc[UR10][R2.64+0x4] ;  /* 0x0000040a020b7981 */ /* 0x000ee8000c1e1900 */
[----:B------:R-:W4:Y:S04]  /*0940*/  LDG.E R13, desc[UR10][R2.64+0x8] ;  /* 0x0000080a020d7981 */ /* 0x000f28000c1e1900 */
[----:B------:R-:W5:Y:S01]  /*0950*/  LDG.E R15, desc[UR10][R2.64+0xc] ;  /* 0x00000c0a020f7981 */ /* 0x000f62000c1e1900 */
[----:B------:R-:W-:-:S02]  /*0960*/  IADD3 R8, PT, PT, R7, R0, RZ ;  /* 0x0000000007087210 */ /* 0x000fc40007ffe0ff */
[----:B------:R-:W-:Y:S02]  /*0970*/  IADD3 R7, PT, PT, R7, 0x4, RZ ;  /* 0x0000000407077810 */ /* 0x000fe40007ffe0ff */
[----:B------:R-:W-:-:S05]  /*0980*/  LEA R8, R8, R5, 0x2 ;  /* 0x0000000508087211 */ /* 0x000fca00078e10ff */
[----:B0-----:R-:W2:Y:S04]  /*0990*/  LDS R9, [R8] ;  /* 0x0000000008097984 */ /* 0x001ea80000000800 */
[----:B------:R-:W3:Y:S04]  /*09a0*/  LDS R10, [R8+0x4] ;  /* 0x00000400080a7984 */ /* 0x000ee80000000800 */
[----:B------:R-:W4:Y:S04]  /*09b0*/  LDS R12, [R8+0x8] ;  /* 0x00000800080c7984 */ /* 0x000f280000000800 */
[----:B------:R-:W5:Y:S01]  /*09c0*/  LDS R14, [R8+0xc] ;  /* 0x00000c00080e7984 */ /* 0x000f620000000800 */
[----:B--2---:R-:W-:-:S04]  /*09d0*/  FFMA R6, R6, R9, R19 ;  /* 0x0000000906067223 */ /* 0x004fc80000000013 */
[----:B---3--:R-:W-:-:S04]  /*09e0*/  FFMA R6, R11, R10, R6 ;  /* 0x0000000a0b067223 */ /* 0x008fc80000000006 */
[----:B----4-:R-:W-:-:S04]  /*09f0*/  FFMA R6, R13, R12, R6 ;  /* 0x0000000c0d067223 */ /* 0x010fc80000000006 */
[----:B-----5:R-:W-:-:S07]  /*0a00*/  FFMA R19, R15, R14, R6 ;  /* 0x0000000e0f137223 */ /* 0x020fce0000000006 */
.L_x_7:
[----:B------:R-:W-:Y:S05]  /*0a10*/  BRA.U !UP1, `(.L_x_3) ;  /* 0x0000000109407547 */ /* 0x000fea000b800000 */
[----:B-1----:R-:W1:Y:S01]  /*0a20*/  LDC.64 R2, c[0x0][0x390] ;  /* 0x0000e400ff027b82 */ /* 0x002e620000000a00 */
[----:B------:R-:W-:Y:S01]  /*0a30*/  IADD3 R0, PT, PT, R0, R7, RZ ;  /* 0x0000000700007210 */ /* 0x000fe20007ffe0ff */
[----:B------:R-:W-:-:S03]  /*0a40*/  UIADD3 UR4, UPT, UPT, -UR4, URZ, URZ ;  /* 0x000000ff04047290 */ /* 0x000fc6000fffe1ff */
[----:B------:R-:W-:Y:S01]  /*0a50*/  LEA R0, R0, R5, 0x2 ;  /* 0x0000000500007211 */ /* 0x000fe200078e10ff */
[----:B-1----:R-:W-:-:S03]  /*0a60*/  IMAD.WIDE.U32 R2, R7, 0x4, R2 ;  /* 0x0000000407027825 */ /* 0x002fc600078e0002 */
[----:B------:R-:W-:-:S07]  /*0a70*/  MOV R6, R2 ;  /* 0x0000000200067202 */ /* 0x000fce0000000f00 */
.L_x_8:
[----:B------:R-:W-:Y:S01]  /*0a80*/  MOV R2, R6 ;  /* 0x0000000600027202 */ /* 0x000fe20000000f00 */
[----:B------:R1:W2:Y:S05]  /*0a90*/  LDS R5, [R0] ;  /* 0x0000000000057984 */ /* 0x0002aa0000000800 */
[----:B------:R3:W2:Y:S01]  /*0aa0*/  LDG.E R2, desc[UR10][R2.64] ;  /* 0x0000000a02027981 */ /* 0x0006a2000c1e1900 */
[----:B------:R-:W-:Y:S01]  /*0ab0*/  UIADD3 UR4, UPT, UPT, UR4, 0x1, URZ ;  /* 0x0000000104047890 */ /* 0x000fe2000fffe0ff */
[----:B------:R-:W-:Y:S02]  /*0ac0*/  IADD3 R6, P0, PT, R6, 0x4, RZ ;  /* 0x0000000406067810 */ /* 0x000fe40007f1e0ff */
[----:B-1----:R-:W-:Y:S01]  /*0ad0*/  IADD3 R0, PT, PT, R0, 0x4, RZ ;  /* 0x0000000400007810 */ /* 0x002fe20007ffe0ff */
[----:B------:R-:W-:Y:S01]  /*0ae0*/  UISETP.NE.AND UP0, UPT, UR4, URZ, UPT ;  /* 0x000000ff0400728c */ /* 0x000fe2000bf05270 */
[----:B---3--:R-:W-:Y:S01]  /*0af0*/  IADD3.X R3, PT, PT, RZ, R3, RZ, P0, !PT ;  /* 0x00000003ff037210 */ /* 0x008fe200007fe4ff */
[----:B--2---:R-:W-:-:S07]  /*0b00*/  FFMA R19, R2, R5, R19 ;  /* 0x0000000502137223 */ /* 0x004fce0000000013 */
[----:B------:R-:W-:Y:S05]  /*0b10*/  BRA.U UP0, `(.L_x_8) ;  /* 0xfffffffd00d87547 */ /* 0x000fea000b83ffff */
.L_x_3:
[----:B-1----:R-:W1:Y:S02]  /*0b20*/  LDC.64 R2, c[0x0][0x388] ;  /* 0x0000e200ff027b82 */ /* 0x002e640000000a00 */
[----:B-1----:R-:W-:-:S05]  /*0b30*/  IMAD.WIDE R4, R4, 0x4, R2 ;  /* 0x0000000404047825 */ /* 0x002fca00078e0202 */
[----:B------:R-:W-:Y:S01]  /*0b40*/  STG.E desc[UR10][R4.64], R19 ;  /* 0x0000001304007986 */ /* 0x000fe2000c10190a */
[----:B------:R-:W-:Y:S05]  /*0b50*/  EXIT ;  /* 0x000000000000794d */ /* 0x000fea0003800000 */
.L_x_9:
[----:B------:R-:W-:-:S00]  /*0b60*/  BRA `(.L_x_9) ;  /* 0xfffffffc00fc7947 */ /* 0x000fc0000383ffff */
[----:B------:R-:W-:-:S00]  /*0b70*/  NOP ;  /* 0x0000000000007918 */ /* 0x000fc00000000000 */
        /* <DEDUP_REMOVED lines=8> */
.L_x_10:


//--------------------- .nv.shared._Z6Conv1DPfS_S_ii --------------------------
	.section	.nv.shared._Z6Conv1DPfS_S_ii,"aw",@nobits
	.sectionflags	@""
	.align	4
.nv.shared._Z6Conv1DPfS_S_ii:
	.zero		5120


//--------------------- .nv.shared.reserved.0     --------------------------
	.section	.nv.shared.reserved.0,"aw",@nobits
	.weak		__nv_reservedSMEM_offset_0_alias
	.size		__nv_reservedSMEM_offset_0_alias, 0, 64
	.other		__nv_reservedSMEM_offset_0_alias,@"STO_CUDA_RESERVED_SHARED STV_DEFAULT"
__nv_reservedSMEM_offset_0_alias:
	.zero		0
	.zero		64


//--------------------- .nv.constant0._Z6Conv1DPfS_S_ii --------------------------
	.section	.nv.constant0._Z6Conv1DPfS_S_ii,"a",@progbits
	.sectionflags	@""
	.align	4
.nv.constant0._Z6Conv1DPfS_S_ii:
	.zero		928


//--------------------- SYMBOLS --------------------------

	.type		.nv.reservedSmem.offset0,@object
	.size		.nv.reservedSmem.offset0,0x4
	.type		.nv.reservedSmem.cap,@object
	.size		.nv.reservedSmem.cap,0x4
